//
// Generated by NVIDIA NVVM Compiler
//
// Compiler Build ID: CL-36424714
// Cuda compilation tools, release 13.0, V13.0.88
// Based on NVVM 20.0.0
//

.version 9.0
.target sm_100
.address_size 64

	// .globl	_Z9ghostRowsiPi
// _ZZ3GOLiPiS_E6s_grid has been demoted

.visible .entry _Z9ghostRowsiPi(
	.param .u32 _Z9ghostRowsiPi_param_0,
	.param .u64 .ptr .align 1 _Z9ghostRowsiPi_param_1
)
{
	.reg .pred 	%p<2>;
	.reg .b32 	%r<12>;
	.reg .b64 	%rd<14>;

	ld.param.u32 	%r2, [_Z9ghostRowsiPi_param_0];
	ld.param.u64 	%rd1, [_Z9ghostRowsiPi_param_1];
	mov.u32 	%r3, %ntid.x;
	mov.u32 	%r4, %ctaid.x;
	mov.u32 	%r5, %tid.x;
	mad.lo.s32 	%r6, %r3, %r4, %r5;
	add.s32 	%r1, %r6, 1;
	setp.gt.s32 	%p1, %r1, %r2;
	@%p1 bra 	$L__BB0_2;
	cvta.to.global.u64 	%rd2, %rd1;
	add.s32 	%r7, %r2, 2;
	cvt.s64.s32 	%rd3, %r1;
	cvt.s64.s32 	%rd4, %r2;
	add.s64 	%rd5, %rd4, %rd3;
	shl.b64 	%rd6, %rd5, 2;
	add.s64 	%rd7, %rd2, %rd6;
	ld.global.u32 	%r8, [%rd7+8];
	mad.lo.s32 	%r9, %r7, %r2, %r1;
	add.s32 	%r10, %r9, %r7;
	mul.wide.s32 	%rd8, %r10, 4;
	add.s64 	%rd9, %rd2, %rd8;
	st.global.u32 	[%rd9], %r8;
	mul.wide.s32 	%rd10, %r9, 4;
	add.s64 	%rd11, %rd2, %rd10;
	ld.global.u32 	%r11, [%rd11];
	mul.wide.s32 	%rd12, %r1, 4;
	add.s64 	%rd13, %rd2, %rd12;
	st.global.u32 	[%rd13], %r11;
$L__BB0_2:
	ret;

}
	// .globl	_Z9ghostColsiPi
.visible .entry _Z9ghostColsiPi(
	.param .u32 _Z9ghostColsiPi_param_0,
	.param .u64 .ptr .align 1 _Z9ghostColsiPi_param_1
)
{
	.reg .pred 	%p<2>;
	.reg .b32 	%r<11>;
	.reg .b64 	%rd<7>;

	ld.param.u32 	%r2, [_Z9ghostColsiPi_param_0];
	ld.param.u64 	%rd1, [_Z9ghostColsiPi_param_1];
	mov.u32 	%r3, %ntid.x;
	mov.u32 	%r4, %ctaid.x;
	mov.u32 	%r5, %tid.x;
	mad.lo.s32 	%r1, %r3, %r4, %r5;
	add.s32 	%r6, %r2, 1;
	setp.gt.s32 	%p1, %r1, %r6;
	@%p1 bra 	$L__BB1_2;
	cvta.to.global.u64 	%rd2, %rd1;
	add.s32 	%r7, %r2, 2;
	mul.lo.s32 	%r8, %r7, %r1;
	mul.wide.s32 	%rd3, %r8, 4;
	add.s64 	%rd4, %rd2, %rd3;
	ld.global.u32 	%r9, [%rd4+4];
	mul.wide.s32 	%rd5, %r2, 4;
	add.s64 	%rd6, %rd4, %rd5;
	st.global.u32 	[%rd6+4], %r9;
	ld.global.u32 	%r10, [%rd6];
	st.global.u32 	[%rd4], %r10;
$L__BB1_2:
	ret;

}
	// .globl	_Z3GOLiPiS_
.visible .entry _Z3GOLiPiS_(
	.param .u32 _Z3GOLiPiS__param_0,
	.param .u64 .ptr .align 1 _Z3GOLiPiS__param_1,
	.param .u64 .ptr .align 1 _Z3GOLiPiS__param_2
)
{
	.reg .pred 	%p<18>;
	.reg .b32 	%r<51>;
	.reg .b64 	%rd<17>;
	// demoted variable
	.shared .align 4 .b8 _ZZ3GOLiPiS_E6s_grid[2048];
	ld.param.u32 	%r12, [_Z3GOLiPiS__param_0];
	ld.param.u64 	%rd2, [_Z3GOLiPiS__param_1];
	ld.param.u64 	%rd3, [_Z3GOLiPiS__param_2];
	cvta.to.global.u64 	%rd1, %rd3;
	mov.u32 	%r1, %ntid.y;
	add.s32 	%r13, %r1, -2;
	mov.u32 	%r14, %ctaid.y;
	mov.u32 	%r2, %tid.y;
	mad.lo.s32 	%r15, %r13, %r14, %r2;
	mov.u32 	%r4, %ntid.x;
	add.s32 	%r16, %r4, -2;
	mov.u32 	%r17, %ctaid.x;
	mov.u32 	%r5, %tid.x;
	mad.lo.s32 	%r6, %r16, %r17, %r5;
	add.s32 	%r18, %r12, 2;
	mad.lo.s32 	%r7, %r15, %r18, %r6;
	add.s32 	%r19, %r12, 1;
	max.s32 	%r20, %r6, %r15;
	setp.gt.s32 	%p1, %r20, %r19;
	shl.b32 	%r21, %r2, 7;
	mov.u32 	%r22, _ZZ3GOLiPiS_E6s_grid;
	add.s32 	%r23, %r22, %r21;
	shl.b32 	%r24, %r5, 2;
	add.s32 	%r8, %r23, %r24;
	@%p1 bra 	$L__BB2_2;
	cvta.to.global.u64 	%rd4, %rd2;
	mul.wide.s32 	%rd5, %r7, 4;
	add.s64 	%rd6, %rd4, %rd5;
	ld.global.u32 	%r25, [%rd6];
	st.shared.u32 	[%r8], %r25;
$L__BB2_2:
	bar.sync 	0;
	max.s32 	%r26, %r15, %r6;
	setp.gt.s32 	%p2, %r26, %r12;
	@%p2 bra 	$L__BB2_15;
	setp.eq.s32 	%p3, %r2, 0;
	add.s32 	%r28, %r1, -1;
	setp.eq.s32 	%p4, %r2, %r28;
	or.pred  	%p5, %p3, %p4;
	setp.eq.s32 	%p6, %r5, 0;
	or.pred  	%p7, %p6, %p5;
	add.s32 	%r30, %r4, -1;
	setp.eq.s32 	%p8, %r5, %r30;
	or.pred  	%p9, %p7, %p8;
	@%p9 bra 	$L__BB2_15;
	ld.shared.u32 	%r31, [%r8+128];
	ld.shared.u32 	%r32, [%r8+-128];
	add.s32 	%r33, %r32, %r31;
	ld.shared.u32 	%r34, [%r8+4];
	add.s32 	%r35, %r33, %r34;
	ld.shared.u32 	%r36, [%r8+-4];
	add.s32 	%r37, %r35, %r36;
	ld.shared.u32 	%r38, [%r8+132];
	add.s32 	%r39, %r37, %r38;
	ld.shared.u32 	%r40, [%r8+-132];
	add.s32 	%r41, %r39, %r40;
	ld.shared.u32 	%r42, [%r8+-124];
	add.s32 	%r43, %r41, %r42;
	ld.shared.u32 	%r44, [%r8+124];
	add.s32 	%r45, %r43, %r44;
	ld.shared.u32 	%r10, [%r8];
	setp.ne.s32 	%p10, %r10, 1;
	setp.gt.s32 	%p11, %r45, 1;
	or.pred  	%p12, %p10, %p11;
	@%p12 bra 	$L__BB2_6;
	mul.wide.s32 	%rd15, %r7, 4;
	add.s64 	%rd16, %rd1, %rd15;
	mov.b32 	%r50, 0;
	st.global.u32 	[%rd16], %r50;
	bra.uni 	$L__BB2_15;
$L__BB2_6:
	setp.eq.s32 	%p13, %r10, 0;
	@%p13 bra 	$L__BB2_12;
	setp.ne.s32 	%p14, %r10, 1;
	@%p14 bra 	$L__BB2_14;
	and.b32  	%r47, %r45, -2;
	setp.ne.s32 	%p16, %r47, 2;
	@%p16 bra 	$L__BB2_10;
	mul.wide.s32 	%rd11, %r7, 4;
	add.s64 	%rd12, %rd1, %rd11;
	mov.b32 	%r49, 1;
	st.global.u32 	[%rd12], %r49;
	bra.uni 	$L__BB2_15;
$L__BB2_10:
	setp.lt.s32 	%p17, %r45, 4;
	@%p17 bra 	$L__BB2_14;
	mul.wide.s32 	%rd9, %r7, 4;
	add.s64 	%rd10, %rd1, %rd9;
	mov.b32 	%r48, 0;
	st.global.u32 	[%rd10], %r48;
	bra.uni 	$L__BB2_15;
$L__BB2_12:
	setp.ne.s32 	%p15, %r45, 3;
	@%p15 bra 	$L__BB2_14;
	mul.wide.s32 	%rd7, %r7, 4;
	add.s64 	%rd8, %rd1, %rd7;
	mov.b32 	%r46, 1;
	st.global.u32 	[%rd8], %r46;
	bra.uni 	$L__BB2_15;
$L__BB2_14:
	mul.wide.s32 	%rd13, %r7, 4;
	add.s64 	%rd14, %rd1, %rd13;
	st.global.u32 	[%rd14], %r10;
$L__BB2_15:
	ret;

}


// ===== COMPILED SASS (sm_100) =====

	.target	sm_100

	.elftype	@"ET_EXEC"


//--------------------- .note.nv.tkinfo           --------------------------
	.section	.note.nv.tkinfo,"",@"SHT_NOTE"
	.sectionflags	@"SHF_NOTE_NV_TKINFO"
	.tkinfo
        /*0018*/ 	.word	0x00000002
        /*0030*/ 	.string	""
        /*0030*/ 	.string	"ptxas"
        /*0030*/ 	.string	"Cuda compilation tools, release 13.0, V13.0.88"
        /*0030*/ 	.string	"Build cuda_13.0.r13.0/compiler.36424714_0"
        /*0030*/ 	.string	"-arch sm_100 -m 64 "



//--------------------- .note.nv.cuinfo           --------------------------
	.section	.note.nv.cuinfo,"",@"SHT_NOTE"
	.sectionflags	@"SHF_NOTE_NV_CUINFO"
        /*0018*/ 	.short	0x0002
        /*001a*/ 	.short	0x0064
        /*001c*/ 	.short	0x0082
	.zero		2


//--------------------- .nv.info                  --------------------------
	.section	.nv.info,"",@"SHT_CUDA_INFO"
	.align	4


	//----- nvinfo : EIATTR_REGCOUNT
	.align		4
        /*0000*/ 	.byte	0x04, 0x2f
        /*0002*/ 	.short	(.L_1 - .L_0)
	.align		4
.L_0:
        /*0004*/ 	.word	index@(_Z9ghostRowsiPi)
        /*0008*/ 	.word	0x0000000e


	//----- nvinfo : EIATTR_FRAME_SIZE
	.align		4
.L_1:
        /*000c*/ 	.byte	0x04, 0x11
        /*000e*/ 	.short	(.L_3 - .L_2)
	.align		4
.L_2:
        /*0010*/ 	.word	index@(_Z9ghostRowsiPi)
        /*0014*/ 	.word	0x00000000


	//----- nvinfo : EIATTR_REGCOUNT
	.align		4
.L_3:
        /*0018*/ 	.byte	0x04, 0x2f
        /*001a*/ 	.short	(.L_5 - .L_4)
	.align		4
.L_4:
        /*001c*/ 	.word	index@(_Z9ghostColsiPi)
        /*0020*/ 	.word	0x0000000c


	//----- nvinfo : EIATTR_FRAME_SIZE
	.align		4
.L_5:
        /*0024*/ 	.byte	0x04, 0x11
        /*0026*/ 	.short	(.L_7 - .L_6)
	.align		4
.L_6:
        /*0028*/ 	.word	index@(_Z9ghostColsiPi)
        /*002c*/ 	.word	0x00000000


	//----- nvinfo : EIATTR_REGCOUNT
	.align		4
.L_7:
        /*0030*/ 	.byte	0x04, 0x2f
        /*0032*/ 	.short	(.L_9 - .L_8)
	.align		4
.L_8:
        /*0034*/ 	.word	index@(_Z3GOLiPiS_)
        /*0038*/ 	.word	0x0000000f


	//----- nvinfo : EIATTR_FRAME_SIZE
	.align		4
.L_9:
        /*003c*/ 	.byte	0x04, 0x11
        /*003e*/ 	.short	(.L_11 - .L_10)
	.align		4
.L_10:
        /*0040*/ 	.word	index@(_Z3GOLiPiS_)
        /*0044*/ 	.word	0x00000000


	//----- nvinfo : EIATTR_MIN_STACK_SIZE
	.align		4
.L_11:
        /*0048*/ 	.byte	0x04, 0x12
        /*004a*/ 	.short	(.L_13 - .L_12)
	.align		4
.L_12:
        /*004c*/ 	.word	index@(_Z3GOLiPiS_)
        /*0050*/ 	.word	0x00000000


	//----- nvinfo : EIATTR_MIN_STACK_SIZE
	.align		4
.L_13:
        /*0054*/ 	.byte	0x04, 0x12
        /*0056*/ 	.short	(.L_15 - .L_14)
	.align		4
.L_14:
        /*0058*/ 	.word	index@(_Z9ghostColsiPi)
        /*005c*/ 	.word	0x00000000


	//----- nvinfo : EIATTR_MIN_STACK_SIZE
	.align		4
.L_15:
        /*0060*/ 	.byte	0x04, 0x12
        /*0062*/ 	.short	(.L_17 - .L_16)
	.align		4
.L_16:
        /*0064*/ 	.word	index@(_Z9ghostRowsiPi)
        /*0068*/ 	.word	0x00000000
.L_17:


//--------------------- .nv.compat                --------------------------
	.section	.nv.compat,"",@"SHT_CUDA_COMPAT_INFO"
	.align	4
        /*0000*/ 	.byte	0x02, 0x09, 0x00, 0x00, 0x02, 0x02, 0x01, 0x00, 0x02, 0x05, 0x05, 0x00, 0x03, 0x07, 0x01, 0x01
        /*0010*/ 	.byte	0x02, 0x03, 0x00, 0x00, 0x02, 0x06, 0x01, 0x00, 0x04, 0x0b, 0x08, 0x00, 0x09, 0x00, 0x00, 0x00
        /*0020*/ 	.byte	0x00, 0x00, 0x00, 0x00


//--------------------- .nv.info._Z3GOLiPiS_      --------------------------
	.section	.nv.info._Z3GOLiPiS_,"",@"SHT_CUDA_INFO"
	.sectionflags	@""
	.align	4


	//----- nvinfo : EIATTR_CUDA_API_VERSION
	.align		4
        /*0000*/ 	.byte	0x04, 0x37
        /*0002*/ 	.short	(.L_19 - .L_18)
.L_18:
        /*0004*/ 	.word	0x00000082


	//----- nvinfo : EIATTR_KPARAM_INFO
	.align		4
.L_19:
        /*0008*/ 	.byte	0x04, 0x17
        /*000a*/ 	.short	(.L_21 - .L_20)
.L_20:
        /*000c*/ 	.word	0x00000000
        /*0010*/ 	.short	0x0002
        /*0012*/ 	.short	0x0010
        /*0014*/ 	.byte	0x00, 0xf5, 0x21, 0x00


	//----- nvinfo : EIATTR_KPARAM_INFO
	.align		4
.L_21:
        /*0018*/ 	.byte	0x04, 0x17
        /*001a*/ 	.short	(.L_23 - .L_22)
.L_22:
        /*001c*/ 	.word	0x00000000
        /*0020*/ 	.short	0x0001
        /*0022*/ 	.short	0x0008
        /*0024*/ 	.byte	0x00, 0xf5, 0x21, 0x00


	//----- nvinfo : EIATTR_KPARAM_INFO
	.align		4
.L_23:
        /*0028*/ 	.byte	0x04, 0x17
        /*002a*/ 	.short	(.L_25 - .L_24)
.L_24:
        /*002c*/ 	.word	0x00000000
        /*0030*/ 	.short	0x0000
        /*0032*/ 	.short	0x0000
        /*0034*/ 	.byte	0x00, 0xf0, 0x11, 0x00


	//----- nvinfo : EIATTR_SPARSE_MMA_MASK
	.align		4
.L_25:
        /*0038*/ 	.byte	0x03, 0x50
        /*003a*/ 	.short	0x0000


	//----- nvinfo : EIATTR_MAXREG_COUNT
	.align		4
        /*003c*/ 	.byte	0x03, 0x1b
        /*003e*/ 	.short	0x00ff


	//----- nvinfo : EIATTR_NUM_BARRIERS
	.align		4
        /*0040*/ 	.byte	0x02, 0x4c
        /*0042*/ 	.byte	0x01
	.zero		1


	//----- nvinfo : EIATTR_MERCURY_ISA_VERSION
	.align		4
        /*0044*/ 	.byte	0x03, 0x5f
        /*0046*/ 	.short	0x0101


	//----- nvinfo : EIATTR_VRC_CTA_INIT_COUNT
	.align		4
        /*0048*/ 	.byte	0x02, 0x4a
	.zero		1
	.zero		1


	//----- nvinfo : EIATTR_EXIT_INSTR_OFFSETS
	.align		4
        /*004c*/ 	.byte	0x04, 0x1c
        /*004e*/ 	.short	(.L_27 - .L_26)


	//   ....[0]....
.L_26:
        /*0050*/ 	.word	0x000001d0


	//   ....[1]....
        /*0054*/ 	.word	0x00000240


	//   ....[2]....
        /*0058*/ 	.word	0x00000370


	//   ....[3]....
        /*005c*/ 	.word	0x00000430


	//   ....[4]....
        /*0060*/ 	.word	0x00000490


	//   ....[5]....
        /*0064*/ 	.word	0x000004f0


	//   ....[6]....
        /*0068*/ 	.word	0x00000540


	//----- nvinfo : EIATTR_CRS_STACK_SIZE
	.align		4
.L_27:
        /*006c*/ 	.byte	0x04, 0x1e
        /*006e*/ 	.short	(.L_29 - .L_28)
.L_28:
        /*0070*/ 	.word	0x00000000


	//----- nvinfo : EIATTR_CBANK_PARAM_SIZE
	.align		4
.L_29:
        /*0074*/ 	.byte	0x03, 0x19
        /*0076*/ 	.short	0x0018


	//----- nvinfo : EIATTR_PARAM_CBANK
	.align		4
        /*0078*/ 	.byte	0x04, 0x0a
        /*007a*/ 	.short	(.L_31 - .L_30)
	.align		4
.L_30:
        /*007c*/ 	.word	index@(.nv.constant0._Z3GOLiPiS_)
        /*0080*/ 	.short	0x0380
        /*0082*/ 	.short	0x0018


	//----- nvinfo : EIATTR_SW_WAR
	.align		4
.L_31:
        /*0084*/ 	.byte	0x04, 0x36
        /*0086*/ 	.short	(.L_33 - .L_32)
.L_32:
        /*0088*/ 	.word	0x00000008
.L_33:


//--------------------- .nv.info._Z9ghostColsiPi  --------------------------
	.section	.nv.info._Z9ghostColsiPi,"",@"SHT_CUDA_INFO"
	.sectionflags	@""
	.align	4


	//----- nvinfo : EIATTR_CUDA_API_VERSION
	.align		4
        /*0000*/ 	.byte	0x04, 0x37
        /*0002*/ 	.short	(.L_35 - .L_34)
.L_34:
        /*0004*/ 	.word	0x00000082


	//----- nvinfo : EIATTR_KPARAM_INFO
	.align		4
.L_35:
        /*0008*/ 	.byte	0x04, 0x17
        /*000a*/ 	.short	(.L_37 - .L_36)
.L_36:
        /*000c*/ 	.word	0x00000000
        /*0010*/ 	.short	0x0001
        /*0012*/ 	.short	0x0008
        /*0014*/ 	.byte	0x00, 0xf5, 0x21, 0x00


	//----- nvinfo : EIATTR_KPARAM_INFO
	.align		4
.L_37:
        /*0018*/ 	.byte	0x04, 0x17
        /*001a*/ 	.short	(.L_39 - .L_38)
.L_38:
        /*001c*/ 	.word	0x00000000
        /*0020*/ 	.short	0x0000
        /*0022*/ 	.short	0x0000
        /*0024*/ 	.byte	0x00, 0xf0, 0x11, 0x00


	//----- nvinfo : EIATTR_SPARSE_MMA_MASK
	.align		4
.L_39:
        /*0028*/ 	.byte	0x03, 0x50
        /*002a*/ 	.short	0x0000


	//----- nvinfo : EIATTR_MAXREG_COUNT
	.align		4
        /*002c*/ 	.byte	0x03, 0x1b
        /*002e*/ 	.short	0x00ff


	//----- nvinfo : EIATTR_MERCURY_ISA_VERSION
	.align		4
        /*0030*/ 	.byte	0x03, 0x5f
        /*0032*/ 	.short	0x0101


	//----- nvinfo : EIATTR_VRC_CTA_INIT_COUNT
	.align		4
        /*0034*/ 	.byte	0x02, 0x4a
	.zero		1
	.zero		1


	//----- nvinfo : EIATTR_EXIT_INSTR_OFFSETS
	.align		4
        /*0038*/ 	.byte	0x04, 0x1c
        /*003a*/ 	.short	(.L_41 - .L_40)


	//   ....[0]....
.L_40:
        /*003c*/ 	.word	0x00000080


	//   ....[1]....
        /*0040*/ 	.word	0x00000130


	//----- nvinfo : EIATTR_CBANK_PARAM_SIZE
	.align		4
.L_41:
        /*0044*/ 	.byte	0x03, 0x19
        /*0046*/ 	.short	0x0010


	//----- nvinfo : EIATTR_PARAM_CBANK
	.align		4
        /*0048*/ 	.byte	0x04, 0x0a
        /*004a*/ 	.short	(.L_43 - .L_42)
	.align		4
.L_42:
        /*004c*/ 	.word	index@(.nv.constant0._Z9ghostColsiPi)
        /*0050*/ 	.short	0x0380
        /*0052*/ 	.short	0x0010


	//----- nvinfo : EIATTR_SW_WAR
	.align		4
.L_43:
        /*0054*/ 	.byte	0x04, 0x36
        /*0056*/ 	.short	(.L_45 - .L_44)
.L_44:
        /*0058*/ 	.word	0x00000008
.L_45:


//--------------------- .nv.info._Z9ghostRowsiPi  --------------------------
	.section	.nv.info._Z9ghostRowsiPi,"",@"SHT_CUDA_INFO"
	.sectionflags	@""
	.align	4


	//----- nvinfo : EIATTR_CUDA_API_VERSION
	.align		4
        /*0000*/ 	.byte	0x04, 0x37
        /*0002*/ 	.short	(.L_47 - .L_46)
.L_46:
        /*0004*/ 	.word	0x00000082


	//----- nvinfo : EIATTR_KPARAM_INFO
	.align		4
.L_47:
        /*0008*/ 	.byte	0x04, 0x17
        /*000a*/ 	.short	(.L_49 - .L_48)
.L_48:
        /*000c*/ 	.word	0x00000000
        /*0010*/ 	.short	0x0001
        /*0012*/ 	.short	0x0008
        /*0014*/ 	.byte	0x00, 0xf5, 0x21, 0x00


	//----- nvinfo : EIATTR_KPARAM_INFO
	.align		4
.L_49:
        /*0018*/ 	.byte	0x04, 0x17
        /*001a*/ 	.short	(.L_51 - .L_50)
.L_50:
        /*001c*/ 	.word	0x00000000
        /*0020*/ 	.short	0x0000
        /*0022*/ 	.short	0x0000
        /*0024*/ 	.byte	0x00, 0xf0, 0x11, 0x00


	//----- nvinfo : EIATTR_SPARSE_MMA_MASK
	.align		4
.L_51:
        /*0028*/ 	.byte	0x03, 0x50
        /*002a*/ 	.short	0x0000


	//----- nvinfo : EIATTR_MAXREG_COUNT
	.align		4
        /*002c*/ 	.byte	0x03, 0x1b
        /*002e*/ 	.short	0x00ff


	//----- nvinfo : EIATTR_MERCURY_ISA_VERSION
	.align		4
        /*0030*/ 	.byte	0x03, 0x5f
        /*0032*/ 	.short	0x0101


	//----- nvinfo : EIATTR_VRC_CTA_INIT_COUNT
	.align		4
        /*0034*/ 	.byte	0x02, 0x4a
	.zero		1
	.zero		1


	//----- nvinfo : EIATTR_EXIT_INSTR_OFFSETS
	.align		4
        /*0038*/ 	.byte	0x04, 0x1c
        /*003a*/ 	.short	(.L_53 - .L_52)


	//   ....[0]....
.L_52:
        /*003c*/ 	.word	0x00000080


	//   ....[1]....
        /*0040*/ 	.word	0x000001b0


	//----- nvinfo : EIATTR_CBANK_PARAM_SIZE
	.align		4
.L_53:
        /*0044*/ 	.byte	0x03, 0x19
        /*0046*/ 	.short	0x0010


	//----- nvinfo : EIATTR_PARAM_CBANK
	.align		4
        /*0048*/ 	.byte	0x04, 0x0a
        /*004a*/ 	.short	(.L_55 - .L_54)
	.align		4
.L_54:
        /*004c*/ 	.word	index@(.nv.constant0._Z9ghostRowsiPi)
        /*0050*/ 	.short	0x0380
        /*0052*/ 	.short	0x0010


	//----- nvinfo : EIATTR_SW_WAR
	.align		4
.L_55:
        /*0054*/ 	.byte	0x04, 0x36
        /*0056*/ 	.short	(.L_57 - .L_56)
.L_56:
        /*0058*/ 	.word	0x00000008
.L_57:


//--------------------- .nv.callgraph             --------------------------
	.section	.nv.callgraph,"",@"SHT_CUDA_CALLGRAPH"
	.align	4
	.sectionentsize	8
	.align		4
        /*0000*/ 	.word	0x00000000
	.align		4
        /*0004*/ 	.word	0xffffffff
	.align		4
        /*0008*/ 	.word	0x00000000
	.align		4
        /*000c*/ 	.word	0xfffffffe
	.align		4
        /*0010*/ 	.word	0x00000000
	.align		4
        /*0014*/ 	.word	0xfffffffd
	.align		4
        /*0018*/ 	.word	0x00000000
	.align		4
        /*001c*/ 	.word	0xfffffffc


//--------------------- .text._Z3GOLiPiS_         --------------------------
	.section	.text._Z3GOLiPiS_,"ax",@progbits
	.align	128
        .global         _Z3GOLiPiS_
        .type           _Z3GOLiPiS_,@function
        .size           _Z3GOLiPiS_,(.L_x_6 - _Z3GOLiPiS_)
        .other          _Z3GOLiPiS_,@"STO_CUDA_ENTRY STV_DEFAULT"
_Z3GOLiPiS_:
.text._Z3GOLiPiS_:
[----:B------:R-:W-:Y:S01]  /*0000*/  LDC R1, c[0x0][0x37c] ;  /* 0x0000df00ff017b82 */ /* 0x000fe20000000800 */
[----:B------:R-:W0:Y:S01]  /*0010*/  S2R R0, SR_CTAID.Y ;  /* 0x0000000000007919 */ /* 0x000e220000002600 */
[----:B------:R-:W1:Y:S01]  /*0020*/  LDCU UR8, c[0x0][0x364] ;  /* 0x00006c80ff0877ac */ /* 0x000e620008000800 */
[----:B------:R-:W0:Y:S01]  /*0030*/  S2R R7, SR_TID.Y ;  /* 0x0000000000077919 */ /* 0x000e220000002200 */
[----:B------:R-:W2:Y:S01]  /*0040*/  LDCU UR9, c[0x0][0x360] ;  /* 0x00006c00ff0977ac */ /* 0x000ea20008000800 */
[----:B------:R-:W3:Y:S01]  /*0050*/  S2R R5, SR_CTAID.X ;  /* 0x0000000000057919 */ /* 0x000ee20000002500 */
[----:B------:R-:W4:Y:S01]  /*0060*/  LDCU UR10, c[0x0][0x380] ;  /* 0x00007000ff0a77ac */ /* 0x000f220008000800 */
[----:B------:R-:W3:Y:S01]  /*0070*/  S2R R8, SR_TID.X ;  /* 0x0000000000087919 */ /* 0x000ee20000002100 */
[----:B------:R-:W5:Y:S01]  /*0080*/  LDCU.64 UR6, c[0x0][0x358] ;  /* 0x00006b00ff0677ac */ /* 0x000f620008000a00 */
[----:B-1----:R-:W-:Y:S02]  /*0090*/  UIADD3 UR4, UPT, UPT, UR8, -0x2, URZ ;  /* 0xfffffffe08047890 */ /* 0x002fe4000fffe0ff */
[----:B--2---:R-:W-:-:S04]  /*00a0*/  UIADD3 UR5, UPT, UPT, UR9, -0x2, URZ ;  /* 0xfffffffe09057890 */ /* 0x004fc8000fffe0ff */
[----:B0-----:R-:W-:Y:S01]  /*00b0*/  IMAD R0, R0, UR4, R7 ;  /* 0x0000000400007c24 */ /* 0x001fe2000f8e0207 */
[----:B----4-:R-:W-:Y:S01]  /*00c0*/  UIADD3 UR4, UPT, UPT, UR10, 0x1, URZ ;  /* 0x000000010a047890 */ /* 0x010fe2000fffe0ff */
[----:B---3--:R-:W-:-:S05]  /*00d0*/  IMAD R5, R5, UR5, R8 ;  /* 0x0000000505057c24 */ /* 0x008fca000f8e0208 */
[----:B------:R-:W-:-:S04]  /*00e0*/  VIMNMX R6, PT, PT, R0, R5, !PT ;  /* 0x0000000500067248 */ /* 0x000fc80007fe0100 */
[----:B------:R-:W-:Y:S01]  /*00f0*/  ISETP.GT.AND P0, PT, R6, UR4, PT ;  /* 0x0000000406007c0c */ /* 0x000fe2000bf04270 */
[----:B------:R-:W-:-:S06]  /*0100*/  UIADD3 UR4, UPT, UPT, UR10, 0x2, URZ ;  /* 0x000000020a047890 */ /* 0x000fcc000fffe0ff */
[----:B------:R-:W-:-:S06]  /*0110*/  IMAD R0, R0, UR4, R5 ;  /* 0x0000000400007c24 */ /* 0x000fcc000f8e0205 */
[----:B------:R-:W0:Y:S02]  /*0120*/  @!P0 LDC.64 R2, c[0x0][0x388] ;  /* 0x0000e200ff028b82 */ /* 0x000e240000000a00 */
[----:B0-----:R-:W-:-:S06]  /*0130*/  @!P0 IMAD.WIDE R2, R0, 0x4, R2 ;  /* 0x0000000400028825 */ /* 0x001fcc00078e0202 */
[----:B-----5:R-:W2:Y:S01]  /*0140*/  @!P0 LDG.E R3, desc[UR6][R2.64] ;  /* 0x0000000602038981 */ /* 0x020ea2000c1e1900 */
[----:B------:R-:W0:Y:S01]  /*0150*/  S2UR UR5, SR_CgaCtaId ;  /* 0x00000000000579c3 */ /* 0x000e220000008800 */
[----:B------:R-:W-:Y:S01]  /*0160*/  UMOV UR4, 0x400 ;  /* 0x0000040000047882 */ /* 0x000fe20000000000 */
[----:B------:R-:W-:Y:S01]  /*0170*/  ISETP.GT.AND P1, PT, R6, UR10, PT ;  /* 0x0000000a06007c0c */ /* 0x000fe2000bf24270 */
[----:B0-----:R-:W-:-:S06]  /*0180*/  ULEA UR4, UR5, UR4, 0x18 ;  /* 0x0000000405047291 */ /* 0x001fcc000f8ec0ff */
[----:B------:R-:W-:-:S05]  /*0190*/  LEA R4, R7, UR4, 0x7 ;  /* 0x0000000407047c11 */ /* 0x000fca000f8e38ff */
[----:B------:R-:W-:-:S05]  /*01a0*/  IMAD R6, R8, 0x4, R4 ;  /* 0x0000000408067824 */ /* 0x000fca00078e0204 */
[----:B--2---:R0:W-:Y:S01]  /*01b0*/  @!P0 STS [R6], R3 ;  /* 0x0000000306008388 */ /* 0x0041e20000000800 */
[----:B------:R-:W-:Y:S06]  /*01c0*/  BAR.SYNC.DEFER_BLOCKING 0x0 ;  /* 0x0000000000007b1d */ /* 0x000fec0000010000 */
[----:B------:R-:W-:Y:S05]  /*01d0*/  @P1 EXIT ;  /* 0x000000000000194d */ /* 0x000fea0003800000 */
[----:B------:R-:W-:-:S06]  /*01e0*/  UIADD3 UR4, UPT, UPT, UR8, -0x1, URZ ;  /* 0xffffffff08047890 */ /* 0x000fcc000fffe0ff */
[----:B------:R-:W-:Y:S01]  /*01f0*/  ISETP.NE.AND P0, PT, R7, UR4, PT ;  /* 0x0000000407007c0c */ /* 0x000fe2000bf05270 */
[----:B------:R-:W-:-:S03]  /*0200*/  UIADD3 UR4, UPT, UPT, UR9, -0x1, URZ ;  /* 0xffffffff09047890 */ /* 0x000fc6000fffe0ff */
[----:B------:R-:W-:-:S04]  /*0210*/  ISETP.EQ.OR P0, PT, R7, RZ, !P0 ;  /* 0x000000ff0700720c */ /* 0x000fc80004702670 */
[----:B------:R-:W-:-:S04]  /*0220*/  ISETP.EQ.OR P0, PT, R8, RZ, P0 ;  /* 0x000000ff0800720c */ /* 0x000fc80000702670 */
[----:B------:R-:W-:-:S13]  /*0230*/  ISETP.EQ.OR P0, PT, R8, UR4, P0 ;  /* 0x0000000408007c0c */ /* 0x000fda0008702670 */
[----:B------:R-:W-:Y:S05]  /*0240*/  @P0 EXIT ;  /* 0x000000000000094d */ /* 0x000fea0003800000 */
[----:B0-----:R-:W-:Y:S04]  /*0250*/  LDS R3, [R6+0x80] ;  /* 0x0000800006037984 */ /* 0x001fe80000000800 */
[----:B------:R-:W-:Y:S04]  /*0260*/  LDS R4, [R6+-0x80] ;  /* 0xffff800006047984 */ /* 0x000fe80000000800 */
[----:B------:R-:W0:Y:S04]  /*0270*/  LDS R5, [R6+0x4] ;  /* 0x0000040006057984 */ /* 0x000e280000000800 */
[----:B------:R-:W-:Y:S04]  /*0280*/  LDS R8, [R6+-0x4] ;  /* 0xfffffc0006087984 */ /* 0x000fe80000000800 */
[----:B------:R-:W1:Y:S04]  /*0290*/  LDS R7, [R6+0x84] ;  /* 0x0000840006077984 */ /* 0x000e680000000800 */
[----:B------:R-:W-:Y:S04]  /*02a0*/  LDS R10, [R6+-0x84] ;  /* 0xffff7c00060a7984 */ /* 0x000fe80000000800 */
[----:B------:R-:W2:Y:S04]  /*02b0*/  LDS R9, [R6+-0x7c] ;  /* 0xffff840006097984 */ /* 0x000ea80000000800 */
[----:B------:R-:W3:Y:S04]  /*02c0*/  LDS R12, [R6+0x7c] ;  /* 0x00007c00060c7984 */ /* 0x000ee80000000800 */
[----:B------:R-:W4:Y:S01]  /*02d0*/  LDS R2, [R6] ;  /* 0x0000000006027984 */ /* 0x000f220000000800 */
[----:B0-----:R-:W-:-:S04]  /*02e0*/  IADD3 R3, PT, PT, R5, R4, R3 ;  /* 0x0000000405037210 */ /* 0x001fc80007ffe003 */
[----:B-1----:R-:W-:-:S04]  /*02f0*/  IADD3 R3, PT, PT, R7, R3, R8 ;  /* 0x0000000307037210 */ /* 0x002fc80007ffe008 */
[----:B--2---:R-:W-:-:S05]  /*0300*/  IADD3 R3, PT, PT, R9, R3, R10 ;  /* 0x0000000309037210 */ /* 0x004fca0007ffe00a */
[----:B---3--:R-:W-:-:S05]  /*0310*/  IMAD.IADD R3, R3, 0x1, R12 ;  /* 0x0000000103037824 */ /* 0x008fca00078e020c */
[----:B------:R-:W-:-:S04]  /*0320*/  ISETP.GT.AND P0, PT, R3, 0x1, PT ;  /* 0x000000010300780c */ /* 0x000fc80003f04270 */
[----:B----4-:R-:W-:-:S13]  /*0330*/  ISETP.NE.OR P0, PT, R2, 0x1, P0 ;  /* 0x000000010200780c */ /* 0x010fda0000705670 */
[----:B------:R-:W0:Y:S02]  /*0340*/  @!P0 LDC.64 R4, c[0x0][0x390] ;  /* 0x0000e400ff048b82 */ /* 0x000e240000000a00 */
[----:B0-----:R-:W-:-:S05]  /*0350*/  @!P0 IMAD.WIDE R4, R0, 0x4, R4 ;  /* 0x0000000400048825 */ /* 0x001fca00078e0204 */
[----:B------:R0:W-:Y:S01]  /*0360*/  @!P0 STG.E desc[UR6][R4.64], RZ ;  /* 0x000000ff04008986 */ /* 0x0001e2000c101906 */
[----:B------:R-:W-:Y:S05]  /*0370*/  @!P0 EXIT ;  /* 0x000000000000894d */ /* 0x000fea0003800000 */
[----:B------:R-:W-:Y:S01]  /*0380*/  ISETP.NE.AND P0, PT, R2, RZ, PT ;  /* 0x000000ff0200720c */ /* 0x000fe20003f05270 */
[----:B------:R-:W-:-:S12]  /*0390*/  BSSY.RECONVERGENT B0, `(.L_x_0) ;  /* 0x0000017000007945 */ /* 0x000fd80003800200 */
[----:B------:R-:W-:Y:S05]  /*03a0*/  @!P0 BRA `(.L_x_1) ;  /* 0x00000000003c8947 */ /* 0x000fea0003800000 */
[----:B------:R-:W-:-:S13]  /*03b0*/  ISETP.NE.AND P0, PT, R2, 0x1, PT ;  /* 0x000000010200780c */ /* 0x000fda0003f05270 */
[----:B------:R-:W-:Y:S05]  /*03c0*/  @P0 BRA `(.L_x_2) ;  /* 0x00000000004c0947 */ /* 0x000fea0003800000 */
[----:B0-----:R-:W-:-:S04]  /*03d0*/  LOP3.LUT R4, R3, 0xfffffffe, RZ, 0xc0, !PT ;  /* 0xfffffffe03047812 */ /* 0x001fc800078ec0ff */
[----:B------:R-:W-:-:S13]  /*03e0*/  ISETP.NE.AND P0, PT, R4, 0x2, PT ;  /* 0x000000020400780c */ /* 0x000fda0003f05270 */
[----:B------:R-:W0:Y:S01]  /*03f0*/  @!P0 LDC.64 R4, c[0x0][0x390] ;  /* 0x0000e400ff048b82 */ /* 0x000e220000000a00 */
[----:B------:R-:W-:Y:S02]  /*0400*/  @!P0 IMAD.MOV.U32 R7, RZ, RZ, 0x1 ;  /* 0x00000001ff078424 */ /* 0x000fe400078e00ff */
[----:B0-----:R-:W-:-:S05]  /*0410*/  @!P0 IMAD.WIDE R4, R0, 0x4, R4 ;  /* 0x0000000400048825 */ /* 0x001fca00078e0204 */
[----:B------:R0:W-:Y:S01]  /*0420*/  @!P0 STG.E desc[UR6][R4.64], R7 ;  /* 0x0000000704008986 */ /* 0x0001e2000c101906 */
[----:B------:R-:W-:Y:S05]  /*0430*/  @!P0 EXIT ;  /* 0x000000000000894d */ /* 0x000fea0003800000 */
[----:B------:R-:W-:-:S13]  /*0440*/  ISETP.GE.AND P0, PT, R3, 0x4, PT ;  /* 0x000000040300780c */ /* 0x000fda0003f06270 */
[----:B------:R-:W-:Y:S05]  /*0450*/  @!P0 BRA `(.L_x_2) ;  /* 0x0000000000288947 */ /* 0x000fea0003800000 */
[----:B------:R-:W1:Y:S02]  /*0460*/  LDC.64 R2, c[0x0][0x390] ;  /* 0x0000e400ff027b82 */ /* 0x000e640000000a00 */
[----:B-1----:R-:W-:-:S05]  /*0470*/  IMAD.WIDE R2, R0, 0x4, R2 ;  /* 0x0000000400027825 */ /* 0x002fca00078e0202 */
[----:B------:R-:W-:Y:S01]  /*0480*/  STG.E desc[UR6][R2.64], RZ ;  /* 0x000000ff02007986 */ /* 0x000fe2000c101906 */
[----:B------:R-:W-:Y:S05]  /*0490*/  EXIT ;  /* 0x000000000000794d */ /* 0x000fea0003800000 */
.L_x_1:
[----:B------:R-:W-:-:S13]  /*04a0*/  ISETP.NE.AND P0, PT, R3, 0x3, PT ;  /* 0x000000030300780c */ /* 0x000fda0003f05270 */
[----:B0-----:R-:W0:Y:S01]  /*04b0*/  @!P0 LDC.64 R4, c[0x0][0x390] ;  /* 0x0000e400ff048b82 */ /* 0x001e220000000a00 */
[----:B------:R-:W-:Y:S02]  /*04c0*/  @!P0 IMAD.MOV.U32 R3, RZ, RZ, 0x1 ;  /* 0x00000001ff038424 */ /* 0x000fe400078e00ff */
[----:B0-----:R-:W-:-:S05]  /*04d0*/  @!P0 IMAD.WIDE R4, R0, 0x4, R4 ;  /* 0x0000000400048825 */ /* 0x001fca00078e0204 */
[----:B------:R0:W-:Y:S01]  /*04e0*/  @!P0 STG.E desc[UR6][R4.64], R3 ;  /* 0x0000000304008986 */ /* 0x0001e2000c101906 */
[----:B------:R-:W-:Y:S05]  /*04f0*/  @!P0 EXIT ;  /* 0x000000000000894d */ /* 0x000fea0003800000 */
.L_x_2:
[----:B------:R-:W-:Y:S05]  /*0500*/  BSYNC.RECONVERGENT B0 ;  /* 0x0000000000007941 */ /* 0x000fea0003800200 */
.L_x_0:
[----:B0-----:R-:W0:Y:S02]  /*0510*/  LDC.64 R4, c[0x0][0x390] ;  /* 0x0000e400ff047b82 */ /* 0x001e240000000a00 */
[----:B0-----:R-:W-:-:S05]  /*0520*/  IMAD.WIDE R4, R0, 0x4, R4 ;  /* 0x0000000400047825 */ /* 0x001fca00078e0204 */
[----:B------:R-:W-:Y:S01]  /*0530*/  STG.E desc[UR6][R4.64], R2 ;  /* 0x0000000204007986 */ /* 0x000fe2000c101906 */
[----:B------:R-:W-:Y:S05]  /*0540*/  EXIT ;  /* 0x000000000000794d */ /* 0x000fea0003800000 */
.L_x_3:
[----:B------:R-:W-:-:S00]  /*0550*/  BRA `(.L_x_3) ;  /* 0xfffffffc00fc7947 */ /* 0x000fc0000383ffff */
[----:B------:R-:W-:-:S00]  /*0560*/  NOP ;  /* 0x0000000000007918 */ /* 0x000fc00000000000 */
        /* <DEDUP_REMOVED lines=9> */
.L_x_6:


//--------------------- .text._Z9ghostColsiPi     --------------------------
	.section	.text._Z9ghostColsiPi,"ax",@progbits
	.align	128
        .global         _Z9ghostColsiPi
        .type           _Z9ghostColsiPi,@function
        .size           _Z9ghostColsiPi,(.L_x_7 - _Z9ghostColsiPi)
        .other          _Z9ghostColsiPi,@"STO_CUDA_ENTRY STV_DEFAULT"
_Z9ghostColsiPi:
.text._Z9ghostColsiPi:
[----:B------:R-:W-:Y:S01]  /*0000*/  LDC R1, c[0x0][0x37c] ;  /* 0x0000df00ff017b82 */ /* 0x000fe20000000800 */
[----:B------:R-:W0:Y:S07]  /*0010*/  S2R R0, SR_CTAID.X ;  /* 0x0000000000007919 */ /* 0x000e2e0000002500 */
[----:B------:R-:W1:Y:S01]  /*0020*/  LDC R7, c[0x0][0x380] ;  /* 0x0000e000ff077b82 */ /* 0x000e620000000800 */
[----:B------:R-:W0:Y:S01]  /*0030*/  LDCU UR4, c[0x0][0x360] ;  /* 0x00006c00ff0477ac */ /* 0x000e220008000800 */
[----:B------:R-:W0:Y:S02]  /*0040*/  S2R R3, SR_TID.X ;  /* 0x0000000000037919 */ /* 0x000e240000002100 */
[----:B0-----:R-:W-:Y:S01]  /*0050*/  IMAD R0, R0, UR4, R3 ;  /* 0x0000000400007c24 */ /* 0x001fe2000f8e0203 */
[----:B-1----:R-:W-:-:S04]  /*0060*/  IADD3 R3, PT, PT, R7, 0x1, RZ ;  /* 0x0000000107037810 */ /* 0x002fc80007ffe0ff */
[----:B------:R-:W-:-:S13]  /*0070*/  ISETP.GT.AND P0, PT, R0, R3, PT ;  /* 0x000000030000720c */ /* 0x000fda0003f04270 */
[----:B------:R-:W-:Y:S05]  /*0080*/  @P0 EXIT ;  /* 0x000000000000094d */ /* 0x000fea0003800000 */
[----:B------:R-:W0:Y:S01]  /*0090*/  LDC.64 R2, c[0x0][0x388] ;  /* 0x0000e200ff027b82 */ /* 0x000e220000000a00 */
[----:B------:R-:W-:Y:S01]  /*00a0*/  IADD3 R5, PT, PT, R7, 0x2, RZ ;  /* 0x0000000207057810 */ /* 0x000fe20007ffe0ff */
[----:B------:R-:W1:Y:S04]  /*00b0*/  LDCU.64 UR4, c[0x0][0x358] ;  /* 0x00006b00ff0477ac */ /* 0x000e680008000a00 */
[----:B------:R-:W-:-:S04]  /*00c0*/  IMAD R5, R0, R5, RZ ;  /* 0x0000000500057224 */ /* 0x000fc800078e02ff */
[----:B0-----:R-:W-:-:S04]  /*00d0*/  IMAD.WIDE R2, R5, 0x4, R2 ;  /* 0x0000000405027825 */ /* 0x001fc800078e0202 */
[----:B------:R-:W-:Y:S02]  /*00e0*/  IMAD.WIDE R4, R7, 0x4, R2 ;  /* 0x0000000407047825 */ /* 0x000fe400078e0202 */
[----:B-1----:R-:W2:Y:S04]  /*00f0*/  LDG.E R7, desc[UR4][R2.64+0x4] ;  /* 0x0000040402077981 */ /* 0x002ea8000c1e1900 */
[----:B------:R-:W3:Y:S04]  /*0100*/  LDG.E R9, desc[UR4][R4.64] ;  /* 0x0000000404097981 */ /* 0x000ee8000c1e1900 */
[----:B--2---:R-:W-:Y:S04]  /*0110*/  STG.E desc[UR4][R4.64+0x4], R7 ;  /* 0x0000040704007986 */ /* 0x004fe8000c101904 */
[----:B---3--:R-:W-:Y:S01]  /*0120*/  STG.E desc[UR4][R2.64], R9 ;  /* 0x0000000902007986 */ /* 0x008fe2000c101904 */
[----:B------:R-:W-:Y:S05]  /*0130*/  EXIT ;  /* 0x000000000000794d */ /* 0x000fea0003800000 */
.L_x_4:
        /* <DEDUP_REMOVED lines=12> */
.L_x_7:


//--------------------- .text._Z9ghostRowsiPi     --------------------------
	.section	.text._Z9ghostRowsiPi,"ax",@progbits
	.align	128
        .global         _Z9ghostRowsiPi
        .type           _Z9ghostRowsiPi,@function
        .size           _Z9ghostRowsiPi,(.L_x_8 - _Z9ghostRowsiPi)
        .other          _Z9ghostRowsiPi,@"STO_CUDA_ENTRY STV_DEFAULT"
_Z9ghostRowsiPi:
.text._Z9ghostRowsiPi:
[----:B------:R-:W-:Y:S01]  /*0000*/  LDC R1, c[0x0][0x37c] ;  /* 0x0000df00ff017b82 */ /* 0x000fe20000000800 */
[----:B------:R-:W0:Y:S01]  /*0010*/  S2R R0, SR_CTAID.X ;  /* 0x0000000000007919 */ /* 0x000e220000002500 */
[----:B------:R-:W0:Y:S06]  /*0020*/  LDCU UR4, c[0x0][0x360] ;  /* 0x00006c00ff0477ac */ /* 0x000e2c0008000800 */
[----:B------:R-:W1:Y:S01]  /*0030*/  LDC R4, c[0x0][0x380] ;  /* 0x0000e000ff047b82 */ /* 0x000e620000000800 */
[----:B------:R-:W0:Y:S02]  /*0040*/  S2R R3, SR_TID.X ;  /* 0x0000000000037919 */ /* 0x000e240000002100 */
[----:B0-----:R-:W-:-:S04]  /*0050*/  IMAD R0, R0, UR4, R3 ;  /* 0x0000000400007c24 */ /* 0x001fc8000f8e0203 */
[----:B------:R-:W-:-:S05]  /*0060*/  VIADD R11, R0, 0x1 ;  /* 0x00000001000b7836 */ /* 0x000fca0000000000 */
[----:B-1----:R-:W-:-:S13]  /*0070*/  ISETP.GT.AND P0, PT, R11, R4, PT ;  /* 0x000000040b00720c */ /* 0x002fda0003f04270 */
[----:B------:R-:W-:Y:S05]  /*0080*/  @P0 EXIT ;  /* 0x000000000000094d */ /* 0x000fea0003800000 */
[----:B------:R-:W0:Y:S01]  /*0090*/  LDCU.64 UR6, c[0x0][0x388] ;  /* 0x00007100ff0677ac */ /* 0x000e220008000a00 */
[----:B------:R-:W-:Y:S01]  /*00a0*/  SHF.R.S32.HI R0, RZ, 0x1f, R4 ;  /* 0x0000001fff007819 */ /* 0x000fe20000011404 */
[----:B------:R-:W1:Y:S01]  /*00b0*/  LDC.64 R6, c[0x0][0x388] ;  /* 0x0000e200ff067b82 */ /* 0x000e620000000a00 */
[C---:B------:R-:W-:Y:S01]  /*00c0*/  IADD3 R2, P0, PT, R11.reuse, R4, RZ ;  /* 0x000000040b027210 */ /* 0x040fe20007f1e0ff */
[----:B------:R-:W2:Y:S03]  /*00d0*/  LDCU.64 UR4, c[0x0][0x358] ;  /* 0x00006b00ff0477ac */ /* 0x000ea60008000a00 */
[----:B------:R-:W-:Y:S02]  /*00e0*/  LEA.HI.X.SX32 R3, R11, R0, 0x1, P0 ;  /* 0x000000000b037211 */ /* 0x000fe400000f0eff */
[----:B0-----:R-:W-:-:S04]  /*00f0*/  LEA R8, P0, R2, UR6, 0x2 ;  /* 0x0000000602087c11 */ /* 0x001fc8000f8010ff */
[----:B------:R-:W-:-:S06]  /*0100*/  LEA.HI.X R9, R2, UR7, R3, 0x2, P0 ;  /* 0x0000000702097c11 */ /* 0x000fcc00080f1403 */
[----:B--2---:R-:W2:Y:S01]  /*0110*/  LDG.E R9, desc[UR4][R8.64+0x8] ;  /* 0x0000080408097981 */ /* 0x004ea2000c1e1900 */
[----:B------:R-:W-:-:S05]  /*0120*/  IADD3 R0, PT, PT, R4, 0x2, RZ ;  /* 0x0000000204007810 */ /* 0x000fca0007ffe0ff */
[----:B------:R-:W-:-:S04]  /*0130*/  IMAD R5, R0, R4, R11 ;  /* 0x0000000400057224 */ /* 0x000fc800078e020b */
[----:B------:R-:W-:Y:S02]  /*0140*/  IMAD.IADD R3, R0, 0x1, R5 ;  /* 0x0000000100037824 */ /* 0x000fe400078e0205 */
[----:B-1----:R-:W-:-:S04]  /*0150*/  IMAD.WIDE R4, R5, 0x4, R6 ;  /* 0x0000000405047825 */ /* 0x002fc800078e0206 */
[----:B------:R-:W-:-:S05]  /*0160*/  IMAD.WIDE R2, R3, 0x4, R6 ;  /* 0x0000000403027825 */ /* 0x000fca00078e0206 */
[----:B--2---:R-:W-:Y:S04]  /*0170*/  STG.E desc[UR4][R2.64], R9 ;  /* 0x0000000902007986 */ /* 0x004fe8000c101904 */
[----:B------:R-:W2:Y:S01]  /*0180*/  LDG.E R5, desc[UR4][R4.64] ;  /* 0x0000000404057981 */ /* 0x000ea2000c1e1900 */
[----:B------:R-:W-:-:S05]  /*0190*/  IMAD.WIDE R6, R11, 0x4, R6 ;  /* 0x000000040b067825 */ /* 0x000fca00078e0206 */
[----:B--2---:R-:W-:Y:S01]  /*01a0*/  STG.E desc[UR4][R6.64], R5 ;  /* 0x0000000506007986 */ /* 0x004fe2000c101904 */
[----:B------:R-:W-:Y:S05]  /*01b0*/  EXIT ;  /* 0x000000000000794d */ /* 0x000fea0003800000 */
.L_x_5:
        /* <DEDUP_REMOVED lines=12> */
.L_x_8:


//--------------------- .nv.shared._Z3GOLiPiS_    --------------------------
	.section	.nv.shared._Z3GOLiPiS_,"aw",@nobits
	.sectionflags	@""
	.align	4
.nv.shared._Z3GOLiPiS_:
	.zero		3072


//--------------------- .nv.shared.reserved.0     --------------------------
	.section	.nv.shared.reserved.0,"aw",@nobits
	.weak		__nv_reservedSMEM_offset_0_alias
	.size		__nv_reservedSMEM_offset_0_alias, 0, 64
	.other		__nv_reservedSMEM_offset_0_alias,@"STO_CUDA_RESERVED_SHARED STV_DEFAULT"
__nv_reservedSMEM_offset_0_alias:
	.zero		0
	.zero		64


//--------------------- .nv.constant0._Z3GOLiPiS_ --------------------------
	.section	.nv.constant0._Z3GOLiPiS_,"a",@progbits
	.sectionflags	@""
	.align	4
.nv.constant0._Z3GOLiPiS_:
	.zero		920


//--------------------- .nv.constant0._Z9ghostColsiPi --------------------------
	.section	.nv.constant0._Z9ghostColsiPi,"a",@progbits
	.sectionflags	@""
	.align	4
.nv.constant0._Z9ghostColsiPi:
	.zero		912


//--------------------- .nv.constant0._Z9ghostRowsiPi --------------------------
	.section	.nv.constant0._Z9ghostRowsiPi,"a",@progbits
	.sectionflags	@""
	.align	4
.nv.constant0._Z9ghostRowsiPi:
	.zero		912


//--------------------- SYMBOLS --------------------------

	.type		.nv.reservedSmem.offset0,@object
	.size		.nv.reservedSmem.offset0,0x4
	.type		.nv.reservedSmem.cap,@object
	.size		.nv.reservedSmem.cap,0x4
